//
// Generated by NVIDIA NVVM Compiler
//
// Compiler Build ID: CL-36424714
// Cuda compilation tools, release 13.0, V13.0.88
// Based on NVVM 20.0.0
//

.version 9.0
.target sm_100
.address_size 64

	// .globl	_Z12ld_global_caPfS_Pjm

.visible .entry _Z12ld_global_caPfS_Pjm(
	.param .u64 .ptr .align 1 _Z12ld_global_caPfS_Pjm_param_0,
	.param .u64 .ptr .align 1 _Z12ld_global_caPfS_Pjm_param_1,
	.param .u64 .ptr .align 1 _Z12ld_global_caPfS_Pjm_param_2,
	.param .u64 _Z12ld_global_caPfS_Pjm_param_3
)
{
	.reg .pred 	%p<10>;
	.reg .b32 	%r<47>;
	.reg .b32 	%f<35>;
	.reg .b64 	%rd<68>;

	ld.param.u64 	%rd18, [_Z12ld_global_caPfS_Pjm_param_0];
	ld.param.u64 	%rd19, [_Z12ld_global_caPfS_Pjm_param_1];
	ld.param.u64 	%rd21, [_Z12ld_global_caPfS_Pjm_param_2];
	ld.param.u64 	%rd20, [_Z12ld_global_caPfS_Pjm_param_3];
	cvta.to.global.u64 	%rd1, %rd21;
	setp.eq.s64 	%p1, %rd20, 0;
	mov.f32 	%f34, 0f00000000;
	@%p1 bra 	$L__BB0_13;
	and.b64  	%rd2, %rd20, 7;
	setp.lt.u64 	%p2, %rd20, 8;
	mov.b64 	%rd66, 0;
	@%p2 bra 	$L__BB0_4;
	and.b64  	%rd66, %rd20, -8;
	add.s64 	%rd63, %rd18, 16;
	add.s64 	%rd62, %rd1, 16;
	mov.u64 	%rd64, %rd66;
$L__BB0_3:
	.pragma "nounroll";
	add.s64 	%rd23, %rd63, -16;
	// begin inline asm
	mov.u32    %r1,     %clock; 
	
	// end inline asm
	// begin inline asm
	ld.global.ca.f32   %f13,     [%rd23]; 
	
	// end inline asm
	// begin inline asm
	bar.sync   0; 
	
	// end inline asm
	// begin inline asm
	mov.u32    %r2,     %clock; 
	
	// end inline asm
	sub.s32 	%r17, %r2, %r1;
	st.global.u32 	[%rd62+-16], %r17;
	add.s64 	%rd24, %rd63, -12;
	// begin inline asm
	mov.u32    %r3,     %clock; 
	
	// end inline asm
	// begin inline asm
	ld.global.ca.f32   %f14,     [%rd24]; 
	
	// end inline asm
	// begin inline asm
	bar.sync   0; 
	
	// end inline asm
	// begin inline asm
	mov.u32    %r4,     %clock; 
	
	// end inline asm
	sub.s32 	%r18, %r4, %r3;
	st.global.u32 	[%rd62+-12], %r18;
	add.s64 	%rd25, %rd63, -8;
	// begin inline asm
	mov.u32    %r5,     %clock; 
	
	// end inline asm
	// begin inline asm
	ld.global.ca.f32   %f15,     [%rd25]; 
	
	// end inline asm
	// begin inline asm
	bar.sync   0; 
	
	// end inline asm
	// begin inline asm
	mov.u32    %r6,     %clock; 
	
	// end inline asm
	sub.s32 	%r19, %r6, %r5;
	st.global.u32 	[%rd62+-8], %r19;
	add.s64 	%rd26, %rd63, -4;
	// begin inline asm
	mov.u32    %r7,     %clock; 
	
	// end inline asm
	// begin inline asm
	ld.global.ca.f32   %f16,     [%rd26]; 
	
	// end inline asm
	// begin inline asm
	bar.sync   0; 
	
	// end inline asm
	// begin inline asm
	mov.u32    %r8,     %clock; 
	
	// end inline asm
	sub.s32 	%r20, %r8, %r7;
	st.global.u32 	[%rd62+-4], %r20;
	// begin inline asm
	mov.u32    %r9,     %clock; 
	
	// end inline asm
	// begin inline asm
	ld.global.ca.f32   %f17,     [%rd63]; 
	
	// end inline asm
	// begin inline asm
	bar.sync   0; 
	
	// end inline asm
	// begin inline asm
	mov.u32    %r10,     %clock; 
	
	// end inline asm
	sub.s32 	%r21, %r10, %r9;
	st.global.u32 	[%rd62], %r21;
	add.s64 	%rd28, %rd63, 4;
	// begin inline asm
	mov.u32    %r11,     %clock; 
	
	// end inline asm
	// begin inline asm
	ld.global.ca.f32   %f18,     [%rd28]; 
	
	// end inline asm
	// begin inline asm
	bar.sync   0; 
	
	// end inline asm
	// begin inline asm
	mov.u32    %r12,     %clock; 
	
	// end inline asm
	sub.s32 	%r22, %r12, %r11;
	st.global.u32 	[%rd62+4], %r22;
	add.s64 	%rd29, %rd63, 8;
	// begin inline asm
	mov.u32    %r13,     %clock; 
	
	// end inline asm
	// begin inline asm
	ld.global.ca.f32   %f19,     [%rd29]; 
	
	// end inline asm
	// begin inline asm
	bar.sync   0; 
	
	// end inline asm
	// begin inline asm
	mov.u32    %r14,     %clock; 
	
	// end inline asm
	sub.s32 	%r23, %r14, %r13;
	st.global.u32 	[%rd62+8], %r23;
	add.s64 	%rd30, %rd63, 12;
	// begin inline asm
	mov.u32    %r15,     %clock; 
	
	// end inline asm
	// begin inline asm
	ld.global.ca.f32   %f33,     [%rd30]; 
	
	// end inline asm
	// begin inline asm
	bar.sync   0; 
	
	// end inline asm
	// begin inline asm
	mov.u32    %r16,     %clock; 
	
	// end inline asm
	sub.s32 	%r24, %r16, %r15;
	st.global.u32 	[%rd62+12], %r24;
	add.s64 	%rd64, %rd64, -8;
	add.s64 	%rd63, %rd63, 32;
	add.s64 	%rd62, %rd62, 32;
	setp.ne.s64 	%p3, %rd64, 0;
	@%p3 bra 	$L__BB0_3;
$L__BB0_4:
	setp.eq.s64 	%p4, %rd2, 0;
	@%p4 bra 	$L__BB0_12;
	and.b64  	%rd13, %rd20, 3;
	setp.lt.u64 	%p5, %rd2, 4;
	@%p5 bra 	$L__BB0_7;
	shl.b64 	%rd35, %rd66, 2;
	add.s64 	%rd31, %rd18, %rd35;
	// begin inline asm
	mov.u32    %r25,     %clock; 
	
	// end inline asm
	// begin inline asm
	ld.global.ca.f32   %f22,     [%rd31]; 
	
	// end inline asm
	// begin inline asm
	bar.sync   0; 
	
	// end inline asm
	// begin inline asm
	mov.u32    %r26,     %clock; 
	
	// end inline asm
	sub.s32 	%r33, %r26, %r25;
	add.s64 	%rd36, %rd1, %rd35;
	st.global.u32 	[%rd36], %r33;
	add.s64 	%rd37, %rd35, 4;
	and.b64  	%rd38, %rd37, 17179869180;
	add.s64 	%rd32, %rd18, %rd38;
	// begin inline asm
	mov.u32    %r27,     %clock; 
	
	// end inline asm
	// begin inline asm
	ld.global.ca.f32   %f23,     [%rd32]; 
	
	// end inline asm
	// begin inline asm
	bar.sync   0; 
	
	// end inline asm
	// begin inline asm
	mov.u32    %r28,     %clock; 
	
	// end inline asm
	sub.s32 	%r34, %r28, %r27;
	add.s64 	%rd39, %rd1, %rd38;
	st.global.u32 	[%rd39], %r34;
	add.s64 	%rd40, %rd35, 8;
	and.b64  	%rd41, %rd40, 17179869180;
	add.s64 	%rd33, %rd18, %rd41;
	// begin inline asm
	mov.u32    %r29,     %clock; 
	
	// end inline asm
	// begin inline asm
	ld.global.ca.f32   %f24,     [%rd33]; 
	
	// end inline asm
	// begin inline asm
	bar.sync   0; 
	
	// end inline asm
	// begin inline asm
	mov.u32    %r30,     %clock; 
	
	// end inline asm
	sub.s32 	%r35, %r30, %r29;
	add.s64 	%rd42, %rd1, %rd41;
	st.global.u32 	[%rd42], %r35;
	add.s64 	%rd43, %rd35, 12;
	and.b64  	%rd44, %rd43, 17179869180;
	add.s64 	%rd34, %rd18, %rd44;
	// begin inline asm
	mov.u32    %r31,     %clock; 
	
	// end inline asm
	// begin inline asm
	ld.global.ca.f32   %f33,     [%rd34]; 
	
	// end inline asm
	// begin inline asm
	bar.sync   0; 
	
	// end inline asm
	// begin inline asm
	mov.u32    %r32,     %clock; 
	
	// end inline asm
	sub.s32 	%r36, %r32, %r31;
	add.s64 	%rd45, %rd1, %rd44;
	st.global.u32 	[%rd45], %r36;
	add.s64 	%rd46, %rd66, 4;
	and.b64  	%rd66, %rd46, 4294967295;
$L__BB0_7:
	setp.eq.s64 	%p6, %rd13, 0;
	@%p6 bra 	$L__BB0_12;
	setp.eq.s64 	%p7, %rd13, 1;
	@%p7 bra 	$L__BB0_10;
	shl.b64 	%rd49, %rd66, 2;
	add.s64 	%rd47, %rd18, %rd49;
	// begin inline asm
	mov.u32    %r37,     %clock; 
	
	// end inline asm
	// begin inline asm
	ld.global.ca.f32   %f27,     [%rd47]; 
	
	// end inline asm
	// begin inline asm
	bar.sync   0; 
	
	// end inline asm
	// begin inline asm
	mov.u32    %r38,     %clock; 
	
	// end inline asm
	sub.s32 	%r41, %r38, %r37;
	add.s64 	%rd50, %rd1, %rd49;
	st.global.u32 	[%rd50], %r41;
	add.s64 	%rd51, %rd49, 4;
	and.b64  	%rd52, %rd51, 17179869180;
	add.s64 	%rd48, %rd18, %rd52;
	// begin inline asm
	mov.u32    %r39,     %clock; 
	
	// end inline asm
	// begin inline asm
	ld.global.ca.f32   %f33,     [%rd48]; 
	
	// end inline asm
	// begin inline asm
	bar.sync   0; 
	
	// end inline asm
	// begin inline asm
	mov.u32    %r40,     %clock; 
	
	// end inline asm
	sub.s32 	%r42, %r40, %r39;
	add.s64 	%rd53, %rd1, %rd52;
	st.global.u32 	[%rd53], %r42;
	add.s64 	%rd54, %rd66, 2;
	and.b64  	%rd66, %rd54, 4294967295;
$L__BB0_10:
	and.b64  	%rd55, %rd20, 1;
	setp.eq.b64 	%p8, %rd55, 1;
	not.pred 	%p9, %p8;
	@%p9 bra 	$L__BB0_12;
	shl.b64 	%rd57, %rd66, 2;
	add.s64 	%rd56, %rd18, %rd57;
	// begin inline asm
	mov.u32    %r43,     %clock; 
	
	// end inline asm
	// begin inline asm
	ld.global.ca.f32   %f33,     [%rd56]; 
	
	// end inline asm
	// begin inline asm
	bar.sync   0; 
	
	// end inline asm
	// begin inline asm
	mov.u32    %r44,     %clock; 
	
	// end inline asm
	sub.s32 	%r45, %r44, %r43;
	add.s64 	%rd58, %rd1, %rd57;
	st.global.u32 	[%rd58], %r45;
$L__BB0_12:
	add.f32 	%f34, %f33, 0f3F800000;
$L__BB0_13:
	cvta.to.global.u64 	%rd59, %rd19;
	mov.u32 	%r46, %tid.x;
	bar.sync 	0;
	mul.wide.u32 	%rd60, %r46, 4;
	add.s64 	%rd61, %rd59, %rd60;
	st.global.f32 	[%rd61], %f34;
	ret;

}


// ===== COMPILED SASS (sm_100) =====

	.target	sm_100

	.elftype	@"ET_EXEC"


//--------------------- .note.nv.tkinfo           --------------------------
	.section	.note.nv.tkinfo,"",@"SHT_NOTE"
	.sectionflags	@"SHF_NOTE_NV_TKINFO"
	.tkinfo
        /*0018*/ 	.word	0x00000002
        /*0030*/ 	.string	""
        /*0030*/ 	.string	"ptxas"
        /*0030*/ 	.string	"Cuda compilation tools, release 13.0, V13.0.88"
        /*0030*/ 	.string	"Build cuda_13.0.r13.0/compiler.36424714_0"
        /*0030*/ 	.string	"-arch sm_100 -m 64 "



//--------------------- .note.nv.cuinfo           --------------------------
	.section	.note.nv.cuinfo,"",@"SHT_NOTE"
	.sectionflags	@"SHF_NOTE_NV_CUINFO"
        /*0018*/ 	.short	0x0002
        /*001a*/ 	.short	0x0064
        /*001c*/ 	.short	0x0082
	.zero		2


//--------------------- .nv.info                  --------------------------
	.section	.nv.info,"",@"SHT_CUDA_INFO"
	.align	4


	//----- nvinfo : EIATTR_REGCOUNT
	.align		4
        /*0000*/ 	.byte	0x04, 0x2f
        /*0002*/ 	.short	(.L_1 - .L_0)
	.align		4
.L_0:
        /*0004*/ 	.word	index@(_Z12ld_global_caPfS_Pjm)
        /*0008*/ 	.word	0x0000000a


	//----- nvinfo : EIATTR_FRAME_SIZE
	.align		4
.L_1:
        /*000c*/ 	.byte	0x04, 0x11
        /*000e*/ 	.short	(.L_3 - .L_2)
	.align		4
.L_2:
        /*0010*/ 	.word	index@(_Z12ld_global_caPfS_Pjm)
        /*0014*/ 	.word	0x00000000


	//----- nvinfo : EIATTR_MIN_STACK_SIZE
	.align		4
.L_3:
        /*0018*/ 	.byte	0x04, 0x12
        /*001a*/ 	.short	(.L_5 - .L_4)
	.align		4
.L_4:
        /*001c*/ 	.word	index@(_Z12ld_global_caPfS_Pjm)
        /*0020*/ 	.word	0x00000000
.L_5:


//--------------------- .nv.compat                --------------------------
	.section	.nv.compat,"",@"SHT_CUDA_COMPAT_INFO"
	.align	4
        /*0000*/ 	.byte	0x02, 0x09, 0x00, 0x00, 0x02, 0x02, 0x01, 0x00, 0x02, 0x05, 0x05, 0x00, 0x03, 0x07, 0x01, 0x01
        /*0010*/ 	.byte	0x02, 0x03, 0x00, 0x00, 0x02, 0x06, 0x01, 0x00, 0x04, 0x0b, 0x08, 0x00, 0x09, 0x00, 0x00, 0x00
        /*0020*/ 	.byte	0x00, 0x00, 0x00, 0x00


//--------------------- .nv.info._Z12ld_global_caPfS_Pjm --------------------------
	.section	.nv.info._Z12ld_global_caPfS_Pjm,"",@"SHT_CUDA_INFO"
	.sectionflags	@""
	.align	4


	//----- nvinfo : EIATTR_CUDA_API_VERSION
	.align		4
        /*0000*/ 	.byte	0x04, 0x37
        /*0002*/ 	.short	(.L_7 - .L_6)
.L_6:
        /*0004*/ 	.word	0x00000082


	//----- nvinfo : EIATTR_KPARAM_INFO
	.align		4
.L_7:
        /*0008*/ 	.byte	0x04, 0x17
        /*000a*/ 	.short	(.L_9 - .L_8)
.L_8:
        /*000c*/ 	.word	0x00000000
        /*0010*/ 	.short	0x0003
        /*0012*/ 	.short	0x0018
        /*0014*/ 	.byte	0x00, 0xf0, 0x21, 0x00


	//----- nvinfo : EIATTR_KPARAM_INFO
	.align		4
.L_9:
        /*0018*/ 	.byte	0x04, 0x17
        /*001a*/ 	.short	(.L_11 - .L_10)
.L_10:
        /*001c*/ 	.word	0x00000000
        /*0020*/ 	.short	0x0002
        /*0022*/ 	.short	0x0010
        /*0024*/ 	.byte	0x00, 0xf5, 0x21, 0x00


	//----- nvinfo : EIATTR_KPARAM_INFO
	.align		4
.L_11:
        /*0028*/ 	.byte	0x04, 0x17
        /*002a*/ 	.short	(.L_13 - .L_12)
.L_12:
        /*002c*/ 	.word	0x00000000
        /*0030*/ 	.short	0x0001
        /*0032*/ 	.short	0x0008
        /*0034*/ 	.byte	0x00, 0xf5, 0x21, 0x00


	//----- nvinfo : EIATTR_KPARAM_INFO
	.align		4
.L_13:
        /*0038*/ 	.byte	0x04, 0x17
        /*003a*/ 	.short	(.L_15 - .L_14)
.L_14:
        /*003c*/ 	.word	0x00000000
        /*0040*/ 	.short	0x0000
        /*0042*/ 	.short	0x0000
        /*0044*/ 	.byte	0x00, 0xf5, 0x21, 0x00


	//----- nvinfo : EIATTR_SPARSE_MMA_MASK
	.align		4
.L_15:
        /*0048*/ 	.byte	0x03, 0x50
        /*004a*/ 	.short	0x0000


	//----- nvinfo : EIATTR_MAXREG_COUNT
	.align		4
        /*004c*/ 	.byte	0x03, 0x1b
        /*004e*/ 	.short	0x00ff


	//----- nvinfo : EIATTR_NUM_BARRIERS
	.align		4
        /*0050*/ 	.byte	0x02, 0x4c
        /*0052*/ 	.byte	0x01
	.zero		1


	//----- nvinfo : EIATTR_MERCURY_ISA_VERSION
	.align		4
        /*0054*/ 	.byte	0x03, 0x5f
        /*0056*/ 	.short	0x0101


	//----- nvinfo : EIATTR_VRC_CTA_INIT_COUNT
	.align		4
        /*0058*/ 	.byte	0x02, 0x4a
	.zero		1
	.zero		1


	//----- nvinfo : EIATTR_EXIT_INSTR_OFFSETS
	.align		4
        /*005c*/ 	.byte	0x04, 0x1c
        /*005e*/ 	.short	(.L_17 - .L_16)


	//   ....[0]....
.L_16:
        /*0060*/ 	.word	0x00000e30


	//----- nvinfo : EIATTR_CBANK_PARAM_SIZE
	.align		4
.L_17:
        /*0064*/ 	.byte	0x03, 0x19
        /*0066*/ 	.short	0x0020


	//----- nvinfo : EIATTR_PARAM_CBANK
	.align		4
        /*0068*/ 	.byte	0x04, 0x0a
        /*006a*/ 	.short	(.L_19 - .L_18)
	.align		4
.L_18:
        /*006c*/ 	.word	index@(.nv.constant0._Z12ld_global_caPfS_Pjm)
        /*0070*/ 	.short	0x0380
        /*0072*/ 	.short	0x0020


	//----- nvinfo : EIATTR_SW_WAR
	.align		4
.L_19:
        /*0074*/ 	.byte	0x04, 0x36
        /*0076*/ 	.short	(.L_21 - .L_20)
.L_20:
        /*0078*/ 	.word	0x00000008
.L_21:


//--------------------- .nv.callgraph             --------------------------
	.section	.nv.callgraph,"",@"SHT_CUDA_CALLGRAPH"
	.align	4
	.sectionentsize	8
	.align		4
        /*0000*/ 	.word	0x00000000
	.align		4
        /*0004*/ 	.word	0xffffffff
	.align		4
        /*0008*/ 	.word	0x00000000
	.align		4
        /*000c*/ 	.word	0xfffffffe
	.align		4
        /*0010*/ 	.word	0x00000000
	.align		4
        /*0014*/ 	.word	0xfffffffd
	.align		4
        /*0018*/ 	.word	0x00000000
	.align		4
        /*001c*/ 	.word	0xfffffffc


//--------------------- .text._Z12ld_global_caPfS_Pjm --------------------------
	.section	.text._Z12ld_global_caPfS_Pjm,"ax",@progbits
	.align	128
        .global         _Z12ld_global_caPfS_Pjm
        .type           _Z12ld_global_caPfS_Pjm,@function
        .size           _Z12ld_global_caPfS_Pjm,(.L_x_7 - _Z12ld_global_caPfS_Pjm)
        .other          _Z12ld_global_caPfS_Pjm,@"STO_CUDA_ENTRY STV_DEFAULT"
_Z12ld_global_caPfS_Pjm:
.text._Z12ld_global_caPfS_Pjm:
[----:B------:R-:W-:Y:S01]  /*0000*/  LDC R1, c[0x0][0x37c] ;  /* 0x0000df00ff017b82 */ /* 0x000fe20000000800 */
[----:B------:R-:W0:Y:S01]  /*0010*/  LDCU.64 UR6, c[0x0][0x398] ;  /* 0x00007300ff0677ac */ /* 0x000e220008000a00 */
[----:B------:R-:W-:Y:S01]  /*0020*/  IMAD.MOV.U32 R5, RZ, RZ, RZ ;  /* 0x000000ffff057224 */ /* 0x000fe200078e00ff */
[----:B------:R-:W1:Y:S01]  /*0030*/  LDCU.64 UR10, c[0x0][0x358] ;  /* 0x00006b00ff0a77ac */ /* 0x000e620008000a00 */
[----:B0-----:R-:W-:-:S04]  /*0040*/  UISETP.NE.U32.AND UP0, UPT, UR6, URZ, UPT ;  /* 0x000000ff0600728c */ /* 0x001fc8000bf05070 */
[----:B------:R-:W-:-:S09]  /*0050*/  UISETP.NE.AND.EX UP0, UPT, UR7, URZ, UPT, UP0 ;  /* 0x000000ff0700728c */ /* 0x000fd2000bf05300 */
[----:B-1----:R-:W-:Y:S05]  /*0060*/  BRA.U !UP0, `(.L_x_0) ;  /* 0x0000000d085c7547 */ /* 0x002fea000b800000 */
[----:B------:R-:W-:Y:S02]  /*0070*/  UISETP.GE.U32.AND UP0, UPT, UR6, 0x8, UPT ;  /* 0x000000080600788c */ /* 0x000fe4000bf06070 */
[----:B------:R-:W-:Y:S02]  /*0080*/  ULOP3.LUT UR16, UR6, 0x7, URZ, 0xc0, !UPT ;  /* 0x0000000706107892 */ /* 0x000fe4000f8ec0ff */
[----:B------:R-:W-:Y:S01]  /*0090*/  UISETP.GE.U32.AND.EX UP0, UPT, UR7, URZ, UPT, UP0 ;  /* 0x000000ff0700728c */ /* 0x000fe2000bf06100 */
[----:B------:R-:W-:Y:S01]  /*00a0*/  UMOV UR4, URZ ;  /* 0x000000ff00047c82 */ /* 0x000fe20008000000 */
[----:B------:R-:W-:-:S07]  /*00b0*/  UMOV UR5, URZ ;  /* 0x000000ff00057c82 */ /* 0x000fce0008000000 */
[----:B------:R-:W-:Y:S05]  /*00c0*/  BRA.U !UP0, `(.L_x_1) ;  /* 0x0000000508287547 */ /* 0x000fea000b800000 */
[----:B------:R-:W0:Y:S01]  /*00d0*/  LDCU.64 UR14, c[0x0][0x390] ;  /* 0x00007200ff0e77ac */ /* 0x000e220008000a00 */
[----:B------:R-:W1:Y:S01]  /*00e0*/  LDCU.64 UR12, c[0x0][0x380] ;  /* 0x00007000ff0c77ac */ /* 0x000e620008000a00 */
[----:B------:R-:W2:Y:S01]  /*00f0*/  LDCU UR5, c[0x0][0x39c] ;  /* 0x00007380ff0577ac */ /* 0x000ea20008000800 */
[----:B------:R-:W-:Y:S02]  /*0100*/  ULOP3.LUT UR4, UR6, 0xfffffff8, URZ, 0xc0, !UPT ;  /* 0xfffffff806047892 */ /* 0x000fe4000f8ec0ff */
[----:B0-----:R-:W-:-:S04]  /*0110*/  UIADD3 UR7, UP1, UPT, UR14, 0x10, URZ ;  /* 0x000000100e077890 */ /* 0x001fc8000ff3e0ff */
[----:B------:R-:W-:Y:S02]  /*0120*/  UIADD3.X UR8, UPT, UPT, URZ, UR15, URZ, UP1, !UPT ;  /* 0x0000000fff087290 */ /* 0x000fe40008ffe4ff */
[----:B-1----:R-:W-:Y:S01]  /*0130*/  UIADD3 UR9, UP0, UPT, UR12, 0x10, URZ ;  /* 0x000000100c097890 */ /* 0x002fe2000ff1e0ff */
[----:B------:R-:W-:Y:S01]  /*0140*/  IMAD.U32 R0, RZ, RZ, UR7 ;  /* 0x00000007ff007e24 */ /* 0x000fe2000f8e00ff */
[----:B------:R-:W-:Y:S02]  /*0150*/  UMOV UR7, UR4 ;  /* 0x0000000400077c82 */ /* 0x000fe40008000000 */
[----:B------:R-:W-:Y:S01]  /*0160*/  MOV R7, UR8 ;  /* 0x0000000800077c02 */ /* 0x000fe20008000f00 */
[----:B------:R-:W-:Y:S01]  /*0170*/  UIADD3.X UR12, UPT, UPT, URZ, UR13, URZ, UP0, !UPT ;  /* 0x0000000dff0c7290 */ /* 0x000fe200087fe4ff */
[----:B--2---:R-:W-:-:S11]  /*0180*/  UMOV UR8, UR5 ;  /* 0x0000000500087c82 */ /* 0x004fd60008000000 */
.L_x_2:
[----:B------:R-:W-:Y:S02]  /*0190*/  IMAD.MOV.U32 R2, RZ, RZ, R0 ;  /* 0x000000ffff027224 */ /* 0x000fe400078e0000 */
[----:B------:R-:W-:Y:S01]  /*01a0*/  IMAD.MOV.U32 R3, RZ, RZ, R7 ;  /* 0x000000ffff037224 */ /* 0x000fe200078e0007 */
[----:B------:R-:W0:Y:S01]  /*01b0*/  S2UR UR13, SR_CLOCKLO ;  /* 0x00000000000d79c3 */ /* 0x000e220000005000 */
[----:B------:R-:W-:-:S07]  /*01c0*/  NOP ;  /* 0x0000000000007918 */ /* 0x000fce0000000000 */
[----:B------:R-:W-:Y:S01]  /*01d0*/  BAR.SYNC.DEFER_BLOCKING 0x0 ;  /* 0x0000000000007b1d */ /* 0x000fe20000010000 */
[----:B------:R-:W-:-:S04]  /*01e0*/  CS2R.32 R5, SR_CLOCKLO ;  /* 0x0000000000057805 */ /* 0x000fc80000005000 */
[----:B0-----:R-:W-:-:S05]  /*01f0*/  IADD3 R5, PT, PT, R5, -UR13, RZ ;  /* 0x8000000d05057c10 */ /* 0x001fca000fffe0ff */
[----:B------:R0:W-:Y:S01]  /*0200*/  STG.E desc[UR10][R2.64+-0x10], R5 ;  /* 0xfffff00502007986 */ /* 0x0001e2000c10190a */
[----:B------:R-:W1:Y:S01]  /*0210*/  S2UR UR13, SR_CLOCKLO ;  /* 0x00000000000d79c3 */ /* 0x000e620000005000 */
[----:B------:R-:W-:-:S07]  /*0220*/  NOP ;  /* 0x0000000000007918 */ /* 0x000fce0000000000 */
[----:B------:R-:W-:Y:S01]  /*0230*/  BAR.SYNC.DEFER_BLOCKING 0x0 ;  /* 0x0000000000007b1d */ /* 0x000fe20000010000 */
[----:B0-----:R-:W-:-:S05]  /*0240*/  CS2R.32 R5, SR_CLOCKLO ;  /* 0x0000000000057805 */ /* 0x001fca0000005000 */
[----:B-1----:R-:W-:-:S05]  /*0250*/  VIADD R5, R5, -UR13 ;  /* 0x8000000d05057c36 */ /* 0x002fca0008000000 */
        /* <DEDUP_REMOVED lines=10> */
[----:B0-----:R-:W-:-:S04]  /*0300*/  CS2R.32 R5, SR_CLOCKLO ;  /* 0x0000000000057805 */ /* 0x001fc80000005000 */
[----:B-1----:R-:W-:-:S05]  /*0310*/  IADD3 R5, PT, PT, R5, -UR13, RZ ;  /* 0x8000000d05057c10 */ /* 0x002fca000fffe0ff */
        /* <DEDUP_REMOVED lines=20> */
[----:B------:R-:W-:Y:S01]  /*0460*/  NOP ;  /* 0x0000000000007918 */ /* 0x000fe20000000000 */
[----:B-----5:R-:W-:Y:S02]  /*0470*/  IMAD.U32 R4, RZ, RZ, UR9 ;  /* 0x00000009ff047e24 */ /* 0x020fe4000f8e00ff */
[----:B0-----:R-:W-:-:S05]  /*0480*/  IMAD.U32 R5, RZ, RZ, UR12 ;  /* 0x0000000cff057e24 */ /* 0x001fca000f8e00ff */
[----:B------:R0:W5:Y:S01]  /*0490*/  LDG.E.STRONG.SM R4, desc[UR10][R4.64+0xc] ;  /* 0x00000c0a04047981 */ /* 0x000162000c1eb900 */
[----:B------:R-:W-:Y:S01]  /*04a0*/  BAR.SYNC.DEFER_BLOCKING 0x0 ;  /* 0x0000000000007b1d */ /* 0x000fe20000010000 */
[----:B0-----:R-:W-:-:S04]  /*04b0*/  CS2R.32 R5, SR_CLOCKLO ;  /* 0x0000000000057805 */ /* 0x001fc80000005000 */
[----:B-1----:R-:W-:Y:S01]  /*04c0*/  IADD3 R5, PT, PT, R5, -UR13, RZ ;  /* 0x8000000d05057c10 */ /* 0x002fe2000fffe0ff */
[----:B------:R-:W-:Y:S01]  /*04d0*/  UIADD3 UR7, UP0, UPT, UR7, -0x8, URZ ;  /* 0xfffffff807077890 */ /* 0x000fe2000ff1e0ff */
[----:B------:R-:W-:Y:S01]  /*04e0*/  IADD3 R0, P0, PT, R2, 0x20, RZ ;  /* 0x0000002002007810 */ /* 0x000fe20007f1e0ff */
[----:B------:R-:W-:Y:S02]  /*04f0*/  UIADD3 UR9, UP1, UPT, UR9, 0x20, URZ ;  /* 0x0000002009097890 */ /* 0x000fe4000ff3e0ff */
[----:B------:R0:W-:Y:S01]  /*0500*/  STG.E desc[UR10][R2.64+0xc], R5 ;  /* 0x00000c0502007986 */ /* 0x0001e2000c10190a */
[----:B------:R-:W-:Y:S01]  /*0510*/  UIADD3.X UR8, UPT, UPT, UR8, -0x1, URZ, UP0, !UPT ;  /* 0xffffffff08087890 */ /* 0x000fe200087fe4ff */
[----:B------:R-:W-:Y:S01]  /*0520*/  IMAD.X R7, RZ, RZ, R3, P0 ;  /* 0x000000ffff077224 */ /* 0x000fe200000e0603 */
[----:B------:R-:W-:Y:S02]  /*0530*/  UISETP.NE.U32.AND UP0, UPT, UR7, URZ, UPT ;  /* 0x000000ff0700728c */ /* 0x000fe4000bf05070 */
[----:B------:R-:W-:-:S02]  /*0540*/  UIADD3.X UR12, UPT, UPT, URZ, UR12, URZ, UP1, !UPT ;  /* 0x0000000cff0c7290 */ /* 0x000fc40008ffe4ff */
[----:B------:R-:W-:-:S09]  /*0550*/  UISETP.NE.AND.EX UP0, UPT, UR8, URZ, UPT, UP0 ;  /* 0x000000ff0800728c */ /* 0x000fd2000bf05300 */
[----:B0-----:R-:W-:Y:S05]  /*0560*/  BRA.U UP0, `(.L_x_2) ;  /* 0xfffffffd00087547 */ /* 0x001fea000b83ffff */
.L_x_1:
[----:B------:R-:W-:-:S04]  /*0570*/  UISETP.NE.U32.AND UP0, UPT, UR16, URZ, UPT ;  /* 0x000000ff1000728c */ /* 0x000fc8000bf05070 */
[----:B------:R-:W-:-:S09]  /*0580*/  UISETP.NE.AND.EX UP0, UPT, URZ, URZ, UPT, UP0 ;  /* 0x000000ffff00728c */ /* 0x000fd2000bf05300 */
[----:B------:R-:W-:Y:S05]  /*0590*/  BRA.U !UP0, `(.L_x_3) ;  /* 0x00000009080c7547 */ /* 0x000fea000b800000 */
[----:B------:R-:W-:Y:S02]  /*05a0*/  UISETP.GE.U32.AND UP0, UPT, UR16, 0x4, UPT ;  /* 0x000000041000788c */ /* 0x000fe4000bf06070 */
[----:B------:R-:W-:Y:S02]  /*05b0*/  ULOP3.LUT UR17, UR6, 0x3, URZ, 0xc0, !UPT ;  /* 0x0000000306117892 */ /* 0x000fe4000f8ec0ff */
[----:B------:R-:W-:-:S09]  /*05c0*/  UISETP.GE.U32.AND.EX UP0, UPT, URZ, URZ, UPT, UP0 ;  /* 0x000000ffff00728c */ /* 0x000fd2000bf06100 */
[----:B------:R-:W-:Y:S05]  /*05d0*/  BRA.U !UP0, `(.L_x_4) ;  /* 0x0000000108fc7547 */ /* 0x000fea000b800000 */
[----:B------:R-:W-:Y:S02]  /*05e0*/  USHF.L.U64.HI UR9, UR4, 0x2, UR5 ;  /* 0x0000000204097899 */ /* 0x000fe40008010205 */
[----:B------:R-:W-:Y:S01]  /*05f0*/  USHF.L.U32 UR8, UR4, 0x2, URZ ;  /* 0x0000000204087899 */ /* 0x000fe200080006ff */
[----:B------:R-:W0:Y:S01]  /*0600*/  S2UR UR5, SR_CLOCKLO ;  /* 0x00000000000579c3 */ /* 0x000e220000005000 */
[----:B------:R-:W-:-:S07]  /*0610*/  NOP ;  /* 0x0000000000007918 */ /* 0x000fce0000000000 */
[----:B------:R-:W-:Y:S01]  /*0620*/  BAR.SYNC.DEFER_BLOCKING 0x0 ;  /* 0x0000000000007b1d */ /* 0x000fe20000010000 */
[----:B------:R-:W-:-:S05]  /*0630*/  CS2R.32 R5, SR_CLOCKLO ;  /* 0x0000000000057805 */ /* 0x000fca0000005000 */
[----:B------:R-:W1:Y:S01]  /*0640*/  LDCU.64 UR12, c[0x0][0x390] ;  /* 0x00007200ff0c77ac */ /* 0x000e620008000a00 */
[----:B0-----:R-:W-:Y:S01]  /*0650*/  VIADD R5, R5, -UR5 ;  /* 0x8000000505057c36 */ /* 0x001fe20008000000 */
[----:B-1----:R-:W-:-:S04]  /*0660*/  UIADD3 UR7, UP0, UPT, UR8, UR12, URZ ;  /* 0x0000000c08077290 */ /* 0x002fc8000ff1e0ff */
[----:B------:R-:W-:Y:S02]  /*0670*/  UIADD3.X UR14, UPT, UPT, UR9, UR13, URZ, UP0, !UPT ;  /* 0x0000000d090e7290 */ /* 0x000fe400087fe4ff */
[----:B------:R-:W-:Y:S01]  /*0680*/  IMAD.U32 R2, RZ, RZ, UR7 ;  /* 0x00000007ff027e24 */ /* 0x000fe2000f8e00ff */
[----:B------:R-:W-:-:S03]  /*0690*/  UIADD3 UR5, UP0, UPT, UR8, 0x4, URZ ;  /* 0x0000000408057890 */ /* 0x000fc6000ff1e0ff */
[----:B------:R-:W-:Y:S01]  /*06a0*/  MOV R3, UR14 ;  /* 0x0000000e00037c02 */ /* 0x000fe20008000f00 */
[----:B------:R-:W-:Y:S02]  /*06b0*/  UIADD3.X UR7, UPT, UPT, URZ, UR9, URZ, UP0, !UPT ;  /* 0x00000009ff077290 */ /* 0x000fe400087fe4ff */
[----:B------:R-:W-:Y:S02]  /*06c0*/  ULOP3.LUT UR5, UR5, 0xfffffffc, URZ, 0xc0, !UPT ;  /* 0xfffffffc05057892 */ /* 0x000fe4000f8ec0ff */
[----:B------:R0:W-:Y:S01]  /*06d0*/  STG.E desc[UR10][R2.64], R5 ;  /* 0x0000000502007986 */ /* 0x0001e2000c10190a */
[----:B------:R-:W-:Y:S01]  /*06e0*/  ULOP3.LUT UR7, UR7, 0x3, URZ, 0xc0, !UPT ;  /* 0x0000000307077892 */ /* 0x000fe2000f8ec0ff */
[----:B------:R-:W1:Y:S01]  /*06f0*/  S2UR UR14, SR_CLOCKLO ;  /* 0x00000000000e79c3 */ /* 0x000e620000005000 */
[----:B------:R-:W-:-:S07]  /*0700*/  NOP ;  /* 0x0000000000007918 */ /* 0x000fce0000000000 */
[----:B------:R-:W-:Y:S01]  /*0710*/  BAR.SYNC.DEFER_BLOCKING 0x0 ;  /* 0x0000000000007b1d */ /* 0x000fe20000010000 */
[----:B0-----:R-:W-:Y:S01]  /*0720*/  CS2R.32 R5, SR_CLOCKLO ;  /* 0x0000000000057805 */ /* 0x001fe20000005000 */
[----:B------:R-:W-:-:S04]  /*0730*/  UIADD3 UR5, UP0, UPT, UR5, UR12, URZ ;  /* 0x0000000c05057290 */ /* 0x000fc8000ff1e0ff */
[----:B-1----:R-:W-:Y:S01]  /*0740*/  VIADD R5, R5, -UR14 ;  /* 0x8000000e05057c36 */ /* 0x002fe20008000000 */
[----:B------:R-:W-:Y:S01]  /*0750*/  UIADD3.X UR7, UPT, UPT, UR7, UR13, URZ, UP0, !UPT ;  /* 0x0000000d07077290 */ /* 0x000fe200087fe4ff */
[----:B------:R-:W-:Y:S01]  /*0760*/  IMAD.U32 R2, RZ, RZ, UR5 ;  /* 0x00000005ff027e24 */ /* 0x000fe2000f8e00ff */
[----:B------:R-:W-:-:S04]  /*0770*/  UIADD3 UR5, UP0, UPT, UR8, 0x8, URZ ;  /* 0x0000000808057890 */ /* 0x000fc8000ff1e0ff */
        /* <DEDUP_REMOVED lines=11> */
[----:B------:R-:W0:Y:S01]  /*0830*/  LDCU.64 UR14, c[0x0][0x380] ;  /* 0x00007000ff0e77ac */ /* 0x000e220008000a00 */
[----:B------:R-:W-:Y:S01]  /*0840*/  UIADD3.X UR7, UPT, UPT, UR7, UR13, URZ, UP0, !UPT ;  /* 0x0000000d07077290 */ /* 0x000fe200087fe4ff */
[----:B------:R-:W-:Y:S01]  /*0850*/  IMAD.U32 R2, RZ, RZ, UR5 ;  /* 0x00000005ff027e24 */ /* 0x000fe2000f8e00ff */
[----:B------:R-:W-:-:S04]  /*0860*/  UIADD3 UR8, UP0, UPT, UR8, 0xc, URZ ;  /* 0x0000000c08087890 */ /* 0x000fc8000ff1e0ff */
[----:B------:R-:W-:Y:S01]  /*0870*/  MOV R3, UR7 ;  /* 0x0000000700037c02 */ /* 0x000fe20008000f00 */
[----:B------:R-:W-:Y:S02]  /*0880*/  UIADD3.X UR9, UPT, UPT, URZ, UR9, URZ, UP0, !UPT ;  /* 0x00000009ff097290 */ /* 0x000fe400087fe4ff */
[----:B------:R-:W-:Y:S02]  /*0890*/  ULOP3.LUT UR8, UR8, 0xfffffffc, URZ, 0xc0, !UPT ;  /* 0xfffffffc08087892 */ /* 0x000fe4000f8ec0ff */
[----:B------:R1:W-:Y:S01]  /*08a0*/  STG.E desc[UR10][R2.64], R5 ;  /* 0x0000000502007986 */ /* 0x0003e2000c10190a */
[----:B------:R-:W-:Y:S02]  /*08b0*/  ULOP3.LUT UR9, UR9, 0x3, URZ, 0xc0, !UPT ;  /* 0x0000000309097892 */ /* 0x000fe4000f8ec0ff */
[----:B0-----:R-:W-:-:S04]  /*08c0*/  UIADD3 UR5, UP0, UPT, UR8, UR14, URZ ;  /* 0x0000000e08057290 */ /* 0x001fc8000ff1e0ff */
[----:B------:R-:W-:Y:S01]  /*08d0*/  UIADD3.X UR7, UPT, UPT, UR9, UR15, URZ, UP0, !UPT ;  /* 0x0000000f09077290 */ /* 0x000fe200087fe4ff */
[----:B------:R-:W0:Y:S01]  /*08e0*/  S2UR UR14, SR_CLOCKLO ;  /* 0x00000000000e79c3 */ /* 0x000e220000005000 */
[----:B------:R-:W-:Y:S01]  /*08f0*/  NOP ;  /* 0x0000000000007918 */ /* 0x000fe20000000000 */
[----:B-1----:R-:W-:-:S03]  /*0900*/  IMAD.U32 R2, RZ, RZ, UR5 ;  /* 0x00000005ff027e24 */ /* 0x002fc6000f8e00ff */
[----:B------:R-:W-:-:S05]  /*0910*/  MOV R3, UR7 ;  /* 0x0000000700037c02 */ /* 0x000fca0008000f00 */
[----:B-----5:R1:W5:Y:S01]  /*0920*/  LDG.E.STRONG.SM R4, desc[UR10][R2.64] ;  /* 0x0000000a02047981 */ /* 0x020362000c1eb900 */
[----:B------:R-:W-:Y:S01]  /*0930*/  BAR.SYNC.DEFER_BLOCKING 0x0 ;  /* 0x0000000000007b1d */ /* 0x000fe20000010000 */
[----:B------:R-:W-:Y:S01]  /*0940*/  CS2R.32 R5, SR_CLOCKLO ;  /* 0x0000000000057805 */ /* 0x000fe20000005000 */
[----:B------:R-:W-:-:S03]  /*0950*/  UIADD3 UR5, UP0, UPT, UR8, UR12, URZ ;  /* 0x0000000c08057290 */ /* 0x000fc6000ff1e0ff */
[----:B0-----:R-:W-:Y:S01]  /*0960*/  IADD3 R5, PT, PT, R5, -UR14, RZ ;  /* 0x8000000e05057c10 */ /* 0x001fe2000fffe0ff */
[----:B------:R-:W-:Y:S02]  /*0970*/  UIADD3 UR4, UPT, UPT, UR4, 0x4, URZ ;  /* 0x0000000404047890 */ /* 0x000fe4000fffe0ff */
[----:B------:R-:W-:Y:S01]  /*0980*/  UIADD3.X UR7, UPT, UPT, UR9, UR13, URZ, UP0, !UPT ;  /* 0x0000000d09077290 */ /* 0x000fe200087fe4ff */
[----:B-1----:R-:W-:Y:S01]  /*0990*/  IMAD.U32 R2, RZ, RZ, UR5 ;  /* 0x00000005ff027e24 */ /* 0x002fe2000f8e00ff */
[----:B------:R-:W-:-:S04]  /*09a0*/  UMOV UR5, URZ ;  /* 0x000000ff00057c82 */ /* 0x000fc80008000000 */
[----:B------:R-:W-:-:S05]  /*09b0*/  IMAD.U32 R3, RZ, RZ, UR7 ;  /* 0x00000007ff037e24 */ /* 0x000fca000f8e00ff */
[----:B------:R0:W-:Y:S02]  /*09c0*/  STG.E desc[UR10][R2.64], R5 ;  /* 0x0000000502007986 */ /* 0x0001e4000c10190a */
.L_x_4:
[----:B------:R-:W-:-:S04]  /*09d0*/  UISETP.NE.U32.AND UP0, UPT, UR17, URZ, UPT ;  /* 0x000000ff1100728c */ /* 0x000fc8000bf05070 */
[----:B------:R-:W-:-:S09]  /*09e0*/  UISETP.NE.AND.EX UP0, UPT, URZ, URZ, UPT, UP0 ;  /* 0x000000ffff00728c */ /* 0x000fd2000bf05300 */
[----:B------:R-:W-:Y:S05]  /*09f0*/  BRA.U !UP0, `(.L_x_3) ;  /* 0x0000000108f47547 */ /* 0x000fea000b800000 */
[----:B------:R-:W-:-:S04]  /*0a00*/  UISETP.NE.U32.AND UP0, UPT, UR17, 0x1, UPT ;  /* 0x000000011100788c */ /* 0x000fc8000bf05070 */
[----:B------:R-:W-:-:S09]  /*0a10*/  UISETP.NE.AND.EX UP0, UPT, URZ, URZ, UPT, UP0 ;  /* 0x000000ffff00728c */ /* 0x000fd2000bf05300 */
[----:B------:R-:W-:Y:S05]  /*0a20*/  BRA.U !UP0, `(.L_x_5) ;  /* 0x00000001088c7547 */ /* 0x000fea000b800000 */
[----:B------:R-:W-:Y:S02]  /*0a30*/  USHF.L.U64.HI UR5, UR4, 0x2, UR5 ;  /* 0x0000000204057899 */ /* 0x000fe40008010205 */
[----:B------:R-:W-:Y:S01]  /*0a40*/  USHF.L.U32 UR7, UR4, 0x2, URZ ;  /* 0x0000000204077899 */ /* 0x000fe200080006ff */
[----:B------:R-:W1:Y:S01]  /*0a50*/  S2UR UR12, SR_CLOCKLO ;  /* 0x00000000000c79c3 */ /* 0x000e620000005000 */
[----:B------:R-:W-:-:S07]  /*0a60*/  NOP ;  /* 0x0000000000007918 */ /* 0x000fce0000000000 */
[----:B------:R-:W-:Y:S01]  /*0a70*/  BAR.SYNC.DEFER_BLOCKING 0x0 ;  /* 0x0000000000007b1d */ /* 0x000fe20000010000 */
[----:B0-----:R-:W-:-:S05]  /*0a80*/  CS2R.32 R5, SR_CLOCKLO ;  /* 0x0000000000057805 */ /* 0x001fca0000005000 */
[----:B------:R-:W0:Y:S01]  /*0a90*/  LDCU.64 UR8, c[0x0][0x390] ;  /* 0x00007200ff0877ac */ /* 0x000e220008000a00 */
[----:B-1----:R-:W-:Y:S01]  /*0aa0*/  IADD3 R5, PT, PT, R5, -UR12, RZ ;  /* 0x8000000c05057c10 */ /* 0x002fe2000fffe0ff */
[----:B------:R-:W1:Y:S01]  /*0ab0*/  LDCU.64 UR14, c[0x0][0x380] ;  /* 0x00007000ff0e77ac */ /* 0x000e620008000a00 */
[----:B0-----:R-:W-:-:S04]  /*0ac0*/  UIADD3 UR13, UP0, UPT, UR7, UR8, URZ ;  /* 0x00000008070d7290 */ /* 0x001fc8000ff1e0ff */
[----:B------:R-:W-:Y:S02]  /*0ad0*/  UIADD3.X UR16, UPT, UPT, UR5, UR9, URZ, UP0, !UPT ;  /* 0x0000000905107290 */ /* 0x000fe400087fe4ff */
[----:B------:R-:W-:Y:S01]  /*0ae0*/  IMAD.U32 R2, RZ, RZ, UR13 ;  /* 0x0000000dff027e24 */ /* 0x000fe2000f8e00ff */
[----:B------:R-:W-:-:S03]  /*0af0*/  UIADD3 UR7, UP0, UPT, UR7, 0x4, URZ ;  /* 0x0000000407077890 */ /* 0x000fc6000ff1e0ff */
[----:B------:R-:W-:Y:S01]  /*0b00*/  IMAD.U32 R3, RZ, RZ, UR16 ;  /* 0x00000010ff037e24 */ /* 0x000fe2000f8e00ff */
[----:B------:R-:W-:Y:S02]  /*0b10*/  UIADD3.X UR5, UPT, UPT, URZ, UR5, URZ, UP0, !UPT ;  /* 0x00000005ff057290 */ /* 0x000fe400087fe4ff */
[----:B------:R-:W-:Y:S02]  /*0b20*/  ULOP3.LUT UR12, UR7, 0xfffffffc, URZ, 0xc0, !UPT ;  /* 0xfffffffc070c7892 */ /* 0x000fe4000f8ec0ff */
[----:B------:R0:W-:Y:S01]  /*0b30*/  STG.E desc[UR10][R2.64], R5 ;  /* 0x0000000502007986 */ /* 0x0001e2000c10190a */
[----:B------:R-:W-:Y:S02]  /*0b40*/  ULOP3.LUT UR13, UR5, 0x3, URZ, 0xc0, !UPT ;  /* 0x00000003050d7892 */ /* 0x000fe4000f8ec0ff */
[----:B-1----:R-:W-:-:S04]  /*0b50*/  UIADD3 UR5, UP0, UPT, UR12, UR14, URZ ;  /* 0x0000000e0c057290 */ /* 0x002fc8000ff1e0ff */
[----:B------:R-:W-:Y:S01]  /*0b60*/  UIADD3.X UR7, UPT, UPT, UR13, UR15, URZ, UP0, !UPT ;  /* 0x0000000f0d077290 */ /* 0x000fe200087fe4ff */
[----:B------:R-:W1:Y:S01]  /*0b70*/  S2UR UR14, SR_CLOCKLO ;  /* 0x00000000000e79c3 */ /* 0x000e620000005000 */
[----:B------:R-:W-:Y:S01]  /*0b80*/  NOP ;  /* 0x0000000000007918 */ /* 0x000fe20000000000 */
[----:B0-----:R-:W-:-:S03]  /*0b90*/  IMAD.U32 R2, RZ, RZ, UR5 ;  /* 0x00000005ff027e24 */ /* 0x001fc6000f8e00ff */
[----:B------:R-:W-:-:S05]  /*0ba0*/  MOV R3, UR7 ;  /* 0x0000000700037c02 */ /* 0x000fca0008000f00 */
[----:B-----5:R0:W5:Y:S01]  /*0bb0*/  LDG.E.STRONG.SM R4, desc[UR10][R2.64] ;  /* 0x0000000a02047981 */ /* 0x020162000c1eb900 */
[----:B------:R-:W-:Y:S01]  /*0bc0*/  BAR.SYNC.DEFER_BLOCKING 0x0 ;  /* 0x0000000000007b1d */ /* 0x000fe20000010000 */
[----:B------:R-:W-:Y:S01]  /*0bd0*/  CS2R.32 R5, SR_CLOCKLO ;  /* 0x0000000000057805 */ /* 0x000fe20000005000 */
[----:B------:R-:W-:-:S04]  /*0be0*/  UIADD3 UR8, UP0, UPT, UR12, UR8, URZ ;  /* 0x000000080c087290 */ /* 0x000fc8000ff1e0ff */
[----:B-1----:R-:W-:Y:S01]  /*0bf0*/  VIADD R5, R5, -UR14 ;  /* 0x8000000e05057c36 */ /* 0x002fe20008000000 */
[----:B------:R-:W-:Y:S02]  /*0c00*/  UIADD3 UR4, UPT, UPT, UR4, 0x2, URZ ;  /* 0x0000000204047890 */ /* 0x000fe4000fffe0ff */
[----:B------:R-:W-:Y:S01]  /*0c10*/  UIADD3.X UR9, UPT, UPT, UR13, UR9, URZ, UP0, !UPT ;  /* 0x000000090d097290 */ /* 0x000fe200087fe4ff */
[----:B0-----:R-:W-:Y:S01]  /*0c20*/  IMAD.U32 R2, RZ, RZ, UR8 ;  /* 0x00000008ff027e24 */ /* 0x001fe2000f8e00ff */
[----:B------:R-:W-:-:S04]  /*0c30*/  UMOV UR5, URZ ;  /* 0x000000ff00057c82 */ /* 0x000fc80008000000 */
[----:B------:R-:W-:-:S05]  /*0c40*/  MOV R3, UR9 ;  /* 0x0000000900037c02 */ /* 0x000fca0008000f00 */
[----:B------:R1:W-:Y:S02]  /*0c50*/  STG.E desc[UR10][R2.64], R5 ;  /* 0x0000000502007986 */ /* 0x0003e4000c10190a */
.L_x_5:
[----:B------:R-:W-:-:S04]  /*0c60*/  ULOP3.LUT UR6, UR6, 0x1, URZ, 0xc0, !UPT ;  /* 0x0000000106067892 */ /* 0x000fc8000f8ec0ff */
[----:B------:R-:W-:-:S04]  /*0c70*/  UISETP.NE.U32.AND UP0, UPT, UR6, 0x1, UPT ;  /* 0x000000010600788c */ /* 0x000fc8000bf05070 */
[----:B------:R-:W-:-:S09]  /*0c80*/  UISETP.NE.U32.AND.EX UP0, UPT, URZ, URZ, UPT, UP0 ;  /* 0x000000ffff00728c */ /* 0x000fd2000bf05100 */
[----:B------:R-:W-:Y:S05]  /*0c90*/  BRA.U UP0, `(.L_x_3) ;  /* 0x00000001004c7547 */ /* 0x000fea000b800000 */
[----:B------:R-:W2:Y:S01]  /*0ca0*/  LDCU.64 UR8, c[0x0][0x380] ;  /* 0x00007000ff0877ac */ /* 0x000ea20008000a00 */
[----:B------:R-:W-:Y:S02]  /*0cb0*/  USHF.L.U32 UR6, UR4, 0x2, URZ ;  /* 0x0000000204067899 */ /* 0x000fe400080006ff */
[----:B------:R-:W-:Y:S02]  /*0cc0*/  USHF.L.U64.HI UR7, UR4, 0x2, UR5 ;  /* 0x0000000204077899 */ /* 0x000fe40008010205 */
[----:B--2---:R-:W-:-:S04]  /*0cd0*/  UIADD3 UR4, UP0, UPT, UR6, UR8, URZ ;  /* 0x0000000806047290 */ /* 0x004fc8000ff1e0ff */
[----:B------:R-:W-:Y:S01]  /*0ce0*/  UIADD3.X UR5, UPT, UPT, UR7, UR9, URZ, UP0, !UPT ;  /* 0x0000000907057290 */ /* 0x000fe200087fe4ff */
[----:B------:R-:W2:Y:S01]  /*0cf0*/  S2UR UR8, SR_CLOCKLO ;  /* 0x00000000000879c3 */ /* 0x000ea20000005000 */
[----:B------:R-:W-:Y:S01]  /*0d00*/  NOP ;  /* 0x0000000000007918 */ /* 0x000fe20000000000 */
[----:B01----:R-:W-:-:S03]  /*0d10*/  MOV R2, UR4 ;  /* 0x0000000400027c02 */ /* 0x003fc60008000f00 */
[----:B------:R-:W-:-:S05]  /*0d20*/  IMAD.U32 R3, RZ, RZ, UR5 ;  /* 0x00000005ff037e24 */ /* 0x000fca000f8e00ff */
[----:B-----5:R0:W5:Y:S01]  /*0d30*/  LDG.E.STRONG.SM R4, desc[UR10][R2.64] ;  /* 0x0000000a02047981 */ /* 0x020162000c1eb900 */
[----:B------:R-:W-:Y:S01]  /*0d40*/  BAR.SYNC.DEFER_BLOCKING 0x0 ;  /* 0x0000000000007b1d */ /* 0x000fe20000010000 */
[----:B------:R-:W-:-:S05]  /*0d50*/  CS2R.32 R5, SR_CLOCKLO ;  /* 0x0000000000057805 */ /* 0x000fca0000005000 */
[----:B------:R-:W1:Y:S01]  /*0d60*/  LDCU.64 UR4, c[0x0][0x390] ;  /* 0x00007200ff0477ac */ /* 0x000e620008000a00 */
[----:B--2---:R-:W-:Y:S01]  /*0d70*/  IADD3 R5, PT, PT, R5, -UR8, RZ ;  /* 0x8000000805057c10 */ /* 0x004fe2000fffe0ff */
[----:B-1----:R-:W-:-:S04]  /*0d80*/  UIADD3 UR4, UP0, UPT, UR6, UR4, URZ ;  /* 0x0000000406047290 */ /* 0x002fc8000ff1e0ff */
[----:B------:R-:W-:Y:S02]  /*0d90*/  UIADD3.X UR5, UPT, UPT, UR7, UR5, URZ, UP0, !UPT ;  /* 0x0000000507057290 */ /* 0x000fe400087fe4ff */
[----:B0-----:R-:W-:-:S04]  /*0da0*/  MOV R2, UR4 ;  /* 0x0000000400027c02 */ /* 0x001fc80008000f00 */
[----:B------:R-:W-:-:S05]  /*0db0*/  IMAD.U32 R3, RZ, RZ, UR5 ;  /* 0x00000005ff037e24 */ /* 0x000fca000f8e00ff */
[----:B------:R2:W-:Y:S02]  /*0dc0*/  STG.E desc[UR10][R2.64], R5 ;  /* 0x0000000502007986 */ /* 0x0005e4000c10190a */
.L_x_3:
[----:B012--5:R-:W-:-:S07]  /*0dd0*/  FADD R5, R4, 1 ;  /* 0x3f80000004057421 */ /* 0x027fce0000000000 */
.L_x_0:
[----:B------:R-:W0:Y:S01]  /*0de0*/  S2R R7, SR_TID.X ;  /* 0x0000000000077919 */ /* 0x000e220000002100 */
[----:B------:R-:W0:Y:S02]  /*0df0*/  LDC.64 R2, c[0x0][0x388] ;  /* 0x0000e200ff027b82 */ /* 0x000e240000000a00 */
[----:B0-----:R-:W-:-:S06]  /*0e00*/  IMAD.WIDE.U32 R2, R7, 0x4, R2 ;  /* 0x0000000407027825 */ /* 0x001fcc00078e0002 */
[----:B------:R-:W-:Y:S06]  /*0e10*/  BAR.SYNC.DEFER_BLOCKING 0x0 ;  /* 0x0000000000007b1d */ /* 0x000fec0000010000 */
[----:B------:R-:W-:Y:S01]  /*0e20*/  STG.E desc[UR10][R2.64], R5 ;  /* 0x0000000502007986 */ /* 0x000fe2000c10190a */
[----:B------:R-:W-:Y:S05]  /*0e30*/  EXIT ;  /* 0x000000000000794d */ /* 0x000fea0003800000 */
.L_x_6:
[----:B------:R-:W-:-:S00]  /*0e40*/  BRA `(.L_x_6) ;  /* 0xfffffffc00fc7947 */ /* 0x000fc0000383ffff */
[----:B------:R-:W-:-:S00]  /*0e50*/  NOP ;  /* 0x0000000000007918 */ /* 0x000fc00000000000 */
        /* <DEDUP_REMOVED lines=10> */
.L_x_7:


//--------------------- .nv.shared.reserved.0     --------------------------
	.section	.nv.shared.reserved.0,"aw",@nobits
	.weak		__nv_reservedSMEM_offset_0_alias
	.size		__nv_reservedSMEM_offset_0_alias, 0, 64
	.other		__nv_reservedSMEM_offset_0_alias,@"STO_CUDA_RESERVED_SHARED STV_DEFAULT"
__nv_reservedSMEM_offset_0_alias:
	.zero		0
	.zero		64


//--------------------- .nv.constant0._Z12ld_global_caPfS_Pjm --------------------------
	.section	.nv.constant0._Z12ld_global_caPfS_Pjm,"a",@progbits
	.sectionflags	@""
	.align	4
.nv.constant0._Z12ld_global_caPfS_Pjm:
	.zero		928


//--------------------- SYMBOLS --------------------------

	.type		.nv.reservedSmem.offset0,@object
	.size		.nv.reservedSmem.offset0,0x4
